//
// Generated by NVIDIA NVVM Compiler
//
// Compiler Build ID: CL-36424714
// Cuda compilation tools, release 13.0, V13.0.88
// Based on NVVM 20.0.0
//

.version 9.0
.target sm_100
.address_size 64

	// .globl	_Z6kernelPfS_S_ii

.visible .entry _Z6kernelPfS_S_ii(
	.param .u64 .ptr .align 1 _Z6kernelPfS_S_ii_param_0,
	.param .u64 .ptr .align 1 _Z6kernelPfS_S_ii_param_1,
	.param .u64 .ptr .align 1 _Z6kernelPfS_S_ii_param_2,
	.param .u32 _Z6kernelPfS_S_ii_param_3,
	.param .u32 _Z6kernelPfS_S_ii_param_4
)
{
	.reg .pred 	%p<56>;
	.reg .b32 	%r<43>;
	.reg .b32 	%f<96>;
	.reg .b64 	%rd<47>;

	ld.param.u64 	%rd7, [_Z6kernelPfS_S_ii_param_0];
	ld.param.u64 	%rd8, [_Z6kernelPfS_S_ii_param_1];
	ld.param.u64 	%rd6, [_Z6kernelPfS_S_ii_param_2];
	ld.param.u32 	%r28, [_Z6kernelPfS_S_ii_param_3];
	ld.param.u32 	%r29, [_Z6kernelPfS_S_ii_param_4];
	cvta.to.global.u64 	%rd1, %rd8;
	cvta.to.global.u64 	%rd2, %rd7;
	mov.u32 	%r30, %ctaid.x;
	mov.u32 	%r31, %ntid.x;
	mov.u32 	%r32, %tid.x;
	mad.lo.s32 	%r1, %r30, %r31, %r32;
	setp.ge.s32 	%p1, %r1, %r29;
	@%p1 bra 	$L__BB0_43;
	shr.u32 	%r33, %r28, 31;
	add.s32 	%r34, %r28, %r33;
	shr.s32 	%r35, %r34, 1;
	sub.s32 	%r2, %r1, %r35;
	setp.lt.s32 	%p2, %r28, 1;
	mov.f32 	%f75, 0f00000000;
	@%p2 bra 	$L__BB0_42;
	and.b32  	%r3, %r28, 7;
	setp.lt.u32 	%p3, %r28, 8;
	mov.f32 	%f75, 0f00000000;
	mov.b32 	%r41, 0;
	@%p3 bra 	$L__BB0_21;
	and.b32  	%r41, %r28, 2147483640;
	mov.f32 	%f75, 0f00000000;
	mov.b32 	%r39, 0;
$L__BB0_4:
	.pragma "nounroll";
	add.s32 	%r6, %r2, %r39;
	setp.lt.s32 	%p4, %r6, 0;
	setp.ge.s32 	%p5, %r6, %r29;
	mul.wide.u32 	%rd9, %r39, 4;
	add.s64 	%rd3, %rd1, %rd9;
	or.pred  	%p6, %p4, %p5;
	@%p6 bra 	$L__BB0_6;
	mul.wide.u32 	%rd10, %r6, 4;
	add.s64 	%rd11, %rd2, %rd10;
	ld.global.f32 	%f42, [%rd11];
	ld.global.f32 	%f43, [%rd3];
	fma.rn.f32 	%f75, %f42, %f43, %f75;
$L__BB0_6:
	add.s32 	%r7, %r6, 1;
	setp.lt.s32 	%p7, %r7, 0;
	setp.ge.s32 	%p8, %r7, %r29;
	or.pred  	%p9, %p7, %p8;
	@%p9 bra 	$L__BB0_8;
	mul.wide.u32 	%rd12, %r7, 4;
	add.s64 	%rd13, %rd2, %rd12;
	ld.global.f32 	%f44, [%rd13];
	ld.global.f32 	%f45, [%rd3+4];
	fma.rn.f32 	%f75, %f44, %f45, %f75;
$L__BB0_8:
	add.s32 	%r8, %r6, 2;
	setp.lt.s32 	%p10, %r8, 0;
	setp.ge.s32 	%p11, %r8, %r29;
	or.pred  	%p12, %p10, %p11;
	@%p12 bra 	$L__BB0_10;
	mul.wide.u32 	%rd14, %r8, 4;
	add.s64 	%rd15, %rd2, %rd14;
	ld.global.f32 	%f46, [%rd15];
	ld.global.f32 	%f47, [%rd3+8];
	fma.rn.f32 	%f75, %f46, %f47, %f75;
$L__BB0_10:
	add.s32 	%r9, %r6, 3;
	setp.lt.s32 	%p13, %r9, 0;
	setp.ge.s32 	%p14, %r9, %r29;
	or.pred  	%p15, %p13, %p14;
	@%p15 bra 	$L__BB0_12;
	mul.wide.u32 	%rd16, %r9, 4;
	add.s64 	%rd17, %rd2, %rd16;
	ld.global.f32 	%f48, [%rd17];
	ld.global.f32 	%f49, [%rd3+12];
	fma.rn.f32 	%f75, %f48, %f49, %f75;
$L__BB0_12:
	add.s32 	%r10, %r6, 4;
	setp.lt.s32 	%p16, %r10, 0;
	setp.ge.s32 	%p17, %r10, %r29;
	or.pred  	%p18, %p16, %p17;
	@%p18 bra 	$L__BB0_14;
	mul.wide.u32 	%rd18, %r10, 4;
	add.s64 	%rd19, %rd2, %rd18;
	ld.global.f32 	%f50, [%rd19];
	ld.global.f32 	%f51, [%rd3+16];
	fma.rn.f32 	%f75, %f50, %f51, %f75;
$L__BB0_14:
	add.s32 	%r11, %r6, 5;
	setp.lt.s32 	%p19, %r11, 0;
	setp.ge.s32 	%p20, %r11, %r29;
	or.pred  	%p21, %p19, %p20;
	@%p21 bra 	$L__BB0_16;
	mul.wide.u32 	%rd20, %r11, 4;
	add.s64 	%rd21, %rd2, %rd20;
	ld.global.f32 	%f52, [%rd21];
	ld.global.f32 	%f53, [%rd3+20];
	fma.rn.f32 	%f75, %f52, %f53, %f75;
$L__BB0_16:
	add.s32 	%r12, %r6, 6;
	setp.lt.s32 	%p22, %r12, 0;
	setp.ge.s32 	%p23, %r12, %r29;
	or.pred  	%p24, %p22, %p23;
	@%p24 bra 	$L__BB0_18;
	mul.wide.u32 	%rd22, %r12, 4;
	add.s64 	%rd23, %rd2, %rd22;
	ld.global.f32 	%f54, [%rd23];
	ld.global.f32 	%f55, [%rd3+24];
	fma.rn.f32 	%f75, %f54, %f55, %f75;
$L__BB0_18:
	add.s32 	%r13, %r6, 7;
	setp.lt.s32 	%p25, %r13, 0;
	setp.ge.s32 	%p26, %r13, %r29;
	or.pred  	%p27, %p25, %p26;
	@%p27 bra 	$L__BB0_20;
	mul.wide.u32 	%rd24, %r13, 4;
	add.s64 	%rd25, %rd2, %rd24;
	ld.global.f32 	%f56, [%rd25];
	ld.global.f32 	%f57, [%rd3+28];
	fma.rn.f32 	%f75, %f56, %f57, %f75;
$L__BB0_20:
	add.s32 	%r39, %r39, 8;
	setp.ne.s32 	%p28, %r39, %r41;
	@%p28 bra 	$L__BB0_4;
$L__BB0_21:
	setp.eq.s32 	%p29, %r3, 0;
	@%p29 bra 	$L__BB0_42;
	and.b32  	%r16, %r28, 3;
	setp.lt.u32 	%p30, %r3, 4;
	@%p30 bra 	$L__BB0_32;
	add.s32 	%r17, %r2, %r41;
	setp.lt.s32 	%p31, %r17, 0;
	setp.ge.s32 	%p32, %r17, %r29;
	mul.wide.u32 	%rd26, %r41, 4;
	add.s64 	%rd4, %rd1, %rd26;
	or.pred  	%p33, %p31, %p32;
	@%p33 bra 	$L__BB0_25;
	mul.wide.u32 	%rd27, %r17, 4;
	add.s64 	%rd28, %rd2, %rd27;
	ld.global.f32 	%f59, [%rd28];
	ld.global.f32 	%f60, [%rd4];
	fma.rn.f32 	%f75, %f59, %f60, %f75;
$L__BB0_25:
	add.s32 	%r18, %r17, 1;
	setp.lt.s32 	%p34, %r18, 0;
	setp.ge.s32 	%p35, %r18, %r29;
	or.pred  	%p36, %p34, %p35;
	@%p36 bra 	$L__BB0_27;
	mul.wide.u32 	%rd29, %r18, 4;
	add.s64 	%rd30, %rd2, %rd29;
	ld.global.f32 	%f61, [%rd30];
	ld.global.f32 	%f62, [%rd4+4];
	fma.rn.f32 	%f75, %f61, %f62, %f75;
$L__BB0_27:
	add.s32 	%r19, %r17, 2;
	setp.lt.s32 	%p37, %r19, 0;
	setp.ge.s32 	%p38, %r19, %r29;
	or.pred  	%p39, %p37, %p38;
	@%p39 bra 	$L__BB0_29;
	mul.wide.u32 	%rd31, %r19, 4;
	add.s64 	%rd32, %rd2, %rd31;
	ld.global.f32 	%f63, [%rd32];
	ld.global.f32 	%f64, [%rd4+8];
	fma.rn.f32 	%f75, %f63, %f64, %f75;
$L__BB0_29:
	add.s32 	%r20, %r17, 3;
	setp.lt.s32 	%p40, %r20, 0;
	setp.ge.s32 	%p41, %r20, %r29;
	or.pred  	%p42, %p40, %p41;
	@%p42 bra 	$L__BB0_31;
	mul.wide.u32 	%rd33, %r20, 4;
	add.s64 	%rd34, %rd2, %rd33;
	ld.global.f32 	%f65, [%rd34];
	ld.global.f32 	%f66, [%rd4+12];
	fma.rn.f32 	%f75, %f65, %f66, %f75;
$L__BB0_31:
	add.s32 	%r41, %r41, 4;
$L__BB0_32:
	setp.eq.s32 	%p43, %r16, 0;
	@%p43 bra 	$L__BB0_42;
	setp.eq.s32 	%p44, %r16, 1;
	@%p44 bra 	$L__BB0_39;
	add.s32 	%r23, %r2, %r41;
	setp.lt.s32 	%p45, %r23, 0;
	setp.ge.s32 	%p46, %r23, %r29;
	mul.wide.u32 	%rd35, %r41, 4;
	add.s64 	%rd5, %rd1, %rd35;
	or.pred  	%p47, %p45, %p46;
	@%p47 bra 	$L__BB0_36;
	mul.wide.u32 	%rd36, %r23, 4;
	add.s64 	%rd37, %rd2, %rd36;
	ld.global.f32 	%f68, [%rd37];
	ld.global.f32 	%f69, [%rd5];
	fma.rn.f32 	%f75, %f68, %f69, %f75;
$L__BB0_36:
	add.s32 	%r24, %r23, 1;
	setp.lt.s32 	%p48, %r24, 0;
	setp.ge.s32 	%p49, %r24, %r29;
	or.pred  	%p50, %p48, %p49;
	@%p50 bra 	$L__BB0_38;
	mul.wide.u32 	%rd38, %r24, 4;
	add.s64 	%rd39, %rd2, %rd38;
	ld.global.f32 	%f70, [%rd39];
	ld.global.f32 	%f71, [%rd5+4];
	fma.rn.f32 	%f75, %f70, %f71, %f75;
$L__BB0_38:
	add.s32 	%r41, %r41, 2;
$L__BB0_39:
	and.b32  	%r38, %r28, 1;
	setp.eq.b32 	%p51, %r38, 1;
	not.pred 	%p52, %p51;
	@%p52 bra 	$L__BB0_42;
	add.s32 	%r27, %r2, %r41;
	setp.lt.s32 	%p53, %r27, 0;
	setp.ge.s32 	%p54, %r27, %r29;
	or.pred  	%p55, %p53, %p54;
	@%p55 bra 	$L__BB0_42;
	mul.wide.u32 	%rd40, %r27, 4;
	add.s64 	%rd41, %rd2, %rd40;
	ld.global.f32 	%f72, [%rd41];
	mul.wide.u32 	%rd42, %r41, 4;
	add.s64 	%rd43, %rd1, %rd42;
	ld.global.f32 	%f73, [%rd43];
	fma.rn.f32 	%f75, %f72, %f73, %f75;
$L__BB0_42:
	cvta.to.global.u64 	%rd44, %rd6;
	mul.wide.s32 	%rd45, %r1, 4;
	add.s64 	%rd46, %rd44, %rd45;
	st.global.f32 	[%rd46], %f75;
$L__BB0_43:
	ret;

}


// ===== COMPILED SASS (sm_100) =====

	.target	sm_100

	.elftype	@"ET_EXEC"


//--------------------- .note.nv.tkinfo           --------------------------
	.section	.note.nv.tkinfo,"",@"SHT_NOTE"
	.sectionflags	@"SHF_NOTE_NV_TKINFO"
	.tkinfo
        /*0018*/ 	.word	0x00000002
        /*0030*/ 	.string	""
        /*0030*/ 	.string	"ptxas"
        /*0030*/ 	.string	"Cuda compilation tools, release 13.0, V13.0.88"
        /*0030*/ 	.string	"Build cuda_13.0.r13.0/compiler.36424714_0"
        /*0030*/ 	.string	"-arch sm_100 -m 64 "



//--------------------- .note.nv.cuinfo           --------------------------
	.section	.note.nv.cuinfo,"",@"SHT_NOTE"
	.sectionflags	@"SHF_NOTE_NV_CUINFO"
        /*0018*/ 	.short	0x0002
        /*001a*/ 	.short	0x0064
        /*001c*/ 	.short	0x0082
	.zero		2


//--------------------- .nv.info                  --------------------------
	.section	.nv.info,"",@"SHT_CUDA_INFO"
	.align	4


	//----- nvinfo : EIATTR_REGCOUNT
	.align		4
        /*0000*/ 	.byte	0x04, 0x2f
        /*0002*/ 	.short	(.L_1 - .L_0)
	.align		4
.L_0:
        /*0004*/ 	.word	index@(_Z6kernelPfS_S_ii)
        /*0008*/ 	.word	0x00000020


	//----- nvinfo : EIATTR_FRAME_SIZE
	.align		4
.L_1:
        /*000c*/ 	.byte	0x04, 0x11
        /*000e*/ 	.short	(.L_3 - .L_2)
	.align		4
.L_2:
        /*0010*/ 	.word	index@(_Z6kernelPfS_S_ii)
        /*0014*/ 	.word	0x00000000


	//----- nvinfo : EIATTR_MIN_STACK_SIZE
	.align		4
.L_3:
        /*0018*/ 	.byte	0x04, 0x12
        /*001a*/ 	.short	(.L_5 - .L_4)
	.align		4
.L_4:
        /*001c*/ 	.word	index@(_Z6kernelPfS_S_ii)
        /*0020*/ 	.word	0x00000000
.L_5:


//--------------------- .nv.compat                --------------------------
	.section	.nv.compat,"",@"SHT_CUDA_COMPAT_INFO"
	.align	4
        /*0000*/ 	.byte	0x02, 0x09, 0x00, 0x00, 0x02, 0x02, 0x01, 0x00, 0x02, 0x05, 0x05, 0x00, 0x03, 0x07, 0x01, 0x01
        /*0010*/ 	.byte	0x02, 0x03, 0x00, 0x00, 0x02, 0x06, 0x01, 0x00, 0x04, 0x0b, 0x08, 0x00, 0x09, 0x00, 0x00, 0x00
        /*0020*/ 	.byte	0x00, 0x00, 0x00, 0x00


//--------------------- .nv.info._Z6kernelPfS_S_ii --------------------------
	.section	.nv.info._Z6kernelPfS_S_ii,"",@"SHT_CUDA_INFO"
	.sectionflags	@""
	.align	4


	//----- nvinfo : EIATTR_CUDA_API_VERSION
	.align		4
        /*0000*/ 	.byte	0x04, 0x37
        /*0002*/ 	.short	(.L_7 - .L_6)
.L_6:
        /*0004*/ 	.word	0x00000082


	//----- nvinfo : EIATTR_KPARAM_INFO
	.align		4
.L_7:
        /*0008*/ 	.byte	0x04, 0x17
        /*000a*/ 	.short	(.L_9 - .L_8)
.L_8:
        /*000c*/ 	.word	0x00000000
        /*0010*/ 	.short	0x0004
        /*0012*/ 	.short	0x001c
        /*0014*/ 	.byte	0x00, 0xf0, 0x11, 0x00


	//----- nvinfo : EIATTR_KPARAM_INFO
	.align		4
.L_9:
        /*0018*/ 	.byte	0x04, 0x17
        /*001a*/ 	.short	(.L_11 - .L_10)
.L_10:
        /*001c*/ 	.word	0x00000000
        /*0020*/ 	.short	0x0003
        /*0022*/ 	.short	0x0018
        /*0024*/ 	.byte	0x00, 0xf0, 0x11, 0x00


	//----- nvinfo : EIATTR_KPARAM_INFO
	.align		4
.L_11:
        /*0028*/ 	.byte	0x04, 0x17
        /*002a*/ 	.short	(.L_13 - .L_12)
.L_12:
        /*002c*/ 	.word	0x00000000
        /*0030*/ 	.short	0x0002
        /*0032*/ 	.short	0x0010
        /*0034*/ 	.byte	0x00, 0xf5, 0x21, 0x00


	//----- nvinfo : EIATTR_KPARAM_INFO
	.align		4
.L_13:
        /*0038*/ 	.byte	0x04, 0x17
        /*003a*/ 	.short	(.L_15 - .L_14)
.L_14:
        /*003c*/ 	.word	0x00000000
        /*0040*/ 	.short	0x0001
        /*0042*/ 	.short	0x0008
        /*0044*/ 	.byte	0x00, 0xf5, 0x21, 0x00


	//----- nvinfo : EIATTR_KPARAM_INFO
	.align		4
.L_15:
        /*0048*/ 	.byte	0x04, 0x17
        /*004a*/ 	.short	(.L_17 - .L_16)
.L_16:
        /*004c*/ 	.word	0x00000000
        /*0050*/ 	.short	0x0000
        /*0052*/ 	.short	0x0000
        /*0054*/ 	.byte	0x00, 0xf5, 0x21, 0x00


	//----- nvinfo : EIATTR_SPARSE_MMA_MASK
	.align		4
.L_17:
        /*0058*/ 	.byte	0x03, 0x50
        /*005a*/ 	.short	0x0000


	//----- nvinfo : EIATTR_MAXREG_COUNT
	.align		4
        /*005c*/ 	.byte	0x03, 0x1b
        /*005e*/ 	.short	0x00ff


	//----- nvinfo : EIATTR_MERCURY_ISA_VERSION
	.align		4
        /*0060*/ 	.byte	0x03, 0x5f
        /*0062*/ 	.short	0x0101


	//----- nvinfo : EIATTR_VRC_CTA_INIT_COUNT
	.align		4
        /*0064*/ 	.byte	0x02, 0x4a
	.zero		1
	.zero		1


	//----- nvinfo : EIATTR_EXIT_INSTR_OFFSETS
	.align		4
        /*0068*/ 	.byte	0x04, 0x1c
        /*006a*/ 	.short	(.L_19 - .L_18)


	//   ....[0]....
.L_18:
        /*006c*/ 	.word	0x00000070


	//   ....[1]....
        /*0070*/ 	.word	0x00000b20


	//----- nvinfo : EIATTR_CRS_STACK_SIZE
	.align		4
.L_19:
        /*0074*/ 	.byte	0x04, 0x1e
        /*0076*/ 	.short	(.L_21 - .L_20)
.L_20:
        /*0078*/ 	.word	0x00000000


	//----- nvinfo : EIATTR_CBANK_PARAM_SIZE
	.align		4
.L_21:
        /*007c*/ 	.byte	0x03, 0x19
        /*007e*/ 	.short	0x0020


	//----- nvinfo : EIATTR_PARAM_CBANK
	.align		4
        /*0080*/ 	.byte	0x04, 0x0a
        /*0082*/ 	.short	(.L_23 - .L_22)
	.align		4
.L_22:
        /*0084*/ 	.word	index@(.nv.constant0._Z6kernelPfS_S_ii)
        /*0088*/ 	.short	0x0380
        /*008a*/ 	.short	0x0020


	//----- nvinfo : EIATTR_SW_WAR
	.align		4
.L_23:
        /*008c*/ 	.byte	0x04, 0x36
        /*008e*/ 	.short	(.L_25 - .L_24)
.L_24:
        /*0090*/ 	.word	0x00000008
.L_25:


//--------------------- .nv.callgraph             --------------------------
	.section	.nv.callgraph,"",@"SHT_CUDA_CALLGRAPH"
	.align	4
	.sectionentsize	8
	.align		4
        /*0000*/ 	.word	0x00000000
	.align		4
        /*0004*/ 	.word	0xffffffff
	.align		4
        /*0008*/ 	.word	0x00000000
	.align		4
        /*000c*/ 	.word	0xfffffffe
	.align		4
        /*0010*/ 	.word	0x00000000
	.align		4
        /*0014*/ 	.word	0xfffffffd
	.align		4
        /*0018*/ 	.word	0x00000000
	.align		4
        /*001c*/ 	.word	0xfffffffc


//--------------------- .text._Z6kernelPfS_S_ii   --------------------------
	.section	.text._Z6kernelPfS_S_ii,"ax",@progbits
	.align	128
        .global         _Z6kernelPfS_S_ii
        .type           _Z6kernelPfS_S_ii,@function
        .size           _Z6kernelPfS_S_ii,(.L_x_7 - _Z6kernelPfS_S_ii)
        .other          _Z6kernelPfS_S_ii,@"STO_CUDA_ENTRY STV_DEFAULT"
_Z6kernelPfS_S_ii:
.text._Z6kernelPfS_S_ii:
[----:B------:R-:W-:Y:S01]  /*0000*/  LDC R1, c[0x0][0x37c] ;  /* 0x0000df00ff017b82 */ /* 0x000fe20000000800 */
[----:B------:R-:W0:Y:S07]  /*0010*/  S2R R3, SR_TID.X ;  /* 0x0000000000037919 */ /* 0x000e2e0000002100 */
[----:B------:R-:W0:Y:S01]  /*0020*/  S2UR UR4, SR_CTAID.X ;  /* 0x00000000000479c3 */ /* 0x000e220000002500 */
[----:B------:R-:W1:Y:S07]  /*0030*/  LDCU UR5, c[0x0][0x39c] ;  /* 0x00007380ff0577ac */ /* 0x000e6e0008000800 */
[----:B------:R-:W0:Y:S02]  /*0040*/  LDC R2, c[0x0][0x360] ;  /* 0x0000d800ff027b82 */ /* 0x000e240000000800 */
[----:B0-----:R-:W-:-:S05]  /*0050*/  IMAD R2, R2, UR4, R3 ;  /* 0x0000000402027c24 */ /* 0x001fca000f8e0203 */
[----:B-1----:R-:W-:-:S13]  /*0060*/  ISETP.GE.AND P0, PT, R2, UR5, PT ;  /* 0x0000000502007c0c */ /* 0x002fda000bf06270 */
[----:B------:R-:W-:Y:S05]  /*0070*/  @P0 EXIT ;  /* 0x000000000000094d */ /* 0x000fea0003800000 */
[----:B------:R-:W0:Y:S01]  /*0080*/  LDCU UR6, c[0x0][0x398] ;  /* 0x00007300ff0677ac */ /* 0x000e220008000800 */
[----:B------:R-:W-:Y:S01]  /*0090*/  HFMA2 R0, -RZ, RZ, 0, 0 ;  /* 0x00000000ff007431 */ /* 0x000fe200000001ff */
[----:B------:R-:W1:Y:S01]  /*00a0*/  LDCU.64 UR8, c[0x0][0x358] ;  /* 0x00006b00ff0877ac */ /* 0x000e620008000a00 */
[----:B0-----:R-:W-:-:S09]  /*00b0*/  UISETP.GE.AND UP0, UPT, UR6, 0x1, UPT ;  /* 0x000000010600788c */ /* 0x001fd2000bf06270 */
[----:B-1----:R-:W-:Y:S05]  /*00c0*/  BRA.U !UP0, `(.L_x_0) ;  /* 0x0000000908887547 */ /* 0x002fea000b800000 */
[----:B------:R-:W-:Y:S01]  /*00d0*/  UISETP.GE.U32.AND UP0, UPT, UR6, 0x8, UPT ;  /* 0x000000080600788c */ /* 0x000fe2000bf06070 */
[----:B------:R-:W-:Y:S01]  /*00e0*/  IMAD.MOV.U32 R0, RZ, RZ, RZ ;  /* 0x000000ffff007224 */ /* 0x000fe200078e00ff */
[----:B------:R-:W-:Y:S01]  /*00f0*/  ULEA.HI UR4, UR6, UR6, URZ, 0x1 ;  /* 0x0000000606047291 */ /* 0x000fe2000f8f08ff */
[----:B------:R-:W-:Y:S01]  /*0100*/  MOV R3, RZ ;  /* 0x000000ff00037202 */ /* 0x000fe20000000f00 */
[----:B------:R-:W-:Y:S02]  /*0110*/  ULOP3.LUT UR7, UR6, 0x7, URZ, 0xc0, !UPT ;  /* 0x0000000706077892 */ /* 0x000fe4000f8ec0ff */
[----:B------:R-:W-:Y:S02]  /*0120*/  USHF.R.S32.HI UR4, URZ, 0x1, UR4 ;  /* 0x00000001ff047899 */ /* 0x000fe40008011404 */
[----:B------:R-:W-:-:S04]  /*0130*/  UISETP.NE.AND UP1, UPT, UR7, URZ, UPT ;  /* 0x000000ff0700728c */ /* 0x000fc8000bf25270 */
[----:B------:R-:W-:Y:S01]  /*0140*/  VIADD R4, R2, -UR4 ;  /* 0x8000000402047c36 */ /* 0x000fe20008000000 */
[----:B------:R-:W-:Y:S06]  /*0150*/  BRA.U !UP0, `(.L_x_1) ;  /* 0x0000000508287547 */ /* 0x000fec000b800000 */
[----:B------:R-:W0:Y:S01]  /*0160*/  LDC.64 R8, c[0x0][0x388] ;  /* 0x0000e200ff087b82 */ /* 0x000e220000000a00 */
[----:B------:R-:W-:Y:S01]  /*0170*/  ULOP3.LUT UR4, UR6, 0x7ffffff8, URZ, 0xc0, !UPT ;  /* 0x7ffffff806047892 */ /* 0x000fe2000f8ec0ff */
[----:B------:R-:W-:Y:S01]  /*0180*/  MOV R0, RZ ;  /* 0x000000ff00007202 */ /* 0x000fe20000000f00 */
[----:B------:R-:W-:Y:S01]  /*0190*/  IMAD.MOV.U32 R5, RZ, RZ, RZ ;  /* 0x000000ffff057224 */ /* 0x000fe200078e00ff */
[----:B------:R-:W1:Y:S03]  /*01a0*/  LDCU UR5, c[0x0][0x39c] ;  /* 0x00007380ff0577ac */ /* 0x000e660008000800 */
[----:B------:R-:W-:-:S07]  /*01b0*/  MOV R3, UR4 ;  /* 0x0000000400037c02 */ /* 0x000fce0008000f00 */
.L_x_2:
[----:B------:R-:W-:Y:S02]  /*01c0*/  IMAD.IADD R27, R4, 0x1, R5 ;  /* 0x00000001041b7824 */ /* 0x000fe400078e0205 */
[----:B0-----:R-:W-:-:S03]  /*01d0*/  IMAD.WIDE.U32 R14, R5, 0x4, R8 ;  /* 0x00000004050e7825 */ /* 0x001fc600078e0008 */
[----:B-1----:R-:W-:-:S04]  /*01e0*/  ISETP.GE.AND P6, PT, R27, UR5, PT ;  /* 0x000000051b007c0c */ /* 0x002fc8000bfc6270 */
[----:B------:R-:W-:-:S13]  /*01f0*/  ISETP.LT.OR P6, PT, R27, RZ, P6 ;  /* 0x000000ff1b00720c */ /* 0x000fda00037c1670 */
[----:B------:R-:W0:Y:S01]  /*0200*/  @!P6 LDC.64 R6, c[0x0][0x380] ;  /* 0x0000e000ff06eb82 */ /* 0x000e220000000a00 */
[----:B------:R-:W2:Y:S01]  /*0210*/  @!P6 LDG.E R10, desc[UR8][R14.64] ;  /* 0x000000080e0ae981 */ /* 0x000ea2000c1e1900 */
[----:B0-----:R-:W-:-:S05]  /*0220*/  @!P6 IMAD.WIDE.U32 R6, R27, 0x4, R6 ;  /* 0x000000041b06e825 */ /* 0x001fca00078e0006 */
[----:B------:R0:W2:Y:S01]  /*0230*/  @!P6 LDG.E R11, desc[UR8][R6.64] ;  /* 0x00000008060be981 */ /* 0x0000a2000c1e1900 */
[C---:B------:R-:W-:Y:S01]  /*0240*/  VIADD R17, R27.reuse, 0x2 ;  /* 0x000000021b117836 */ /* 0x040fe20000000000 */
[----:B------:R-:W-:-:S04]  /*0250*/  IADD3 R16, PT, PT, R27, 0x1, RZ ;  /* 0x000000011b107810 */ /* 0x000fc80007ffe0ff */
[C---:B------:R-:W-:Y:S02]  /*0260*/  ISETP.GE.AND P5, PT, R16.reuse, UR5, PT ;  /* 0x0000000510007c0c */ /* 0x040fe4000bfa6270 */
[C---:B------:R-:W-:Y:S02]  /*0270*/  ISETP.GE.AND P4, PT, R17.reuse, UR5, PT ;  /* 0x0000000511007c0c */ /* 0x040fe4000bf86270 */
[----:B------:R-:W-:Y:S02]  /*0280*/  ISETP.LT.OR P5, PT, R16, RZ, P5 ;  /* 0x000000ff1000720c */ /* 0x000fe40002fa1670 */
[----:B------:R-:W-:Y:S01]  /*0290*/  ISETP.LT.OR P4, PT, R17, RZ, P4 ;  /* 0x000000ff1100720c */ /* 0x000fe20002781670 */
[C---:B0-----:R-:W-:Y:S01]  /*02a0*/  VIADD R6, R27.reuse, 0x4 ;  /* 0x000000041b067836 */ /* 0x041fe20000000000 */
[C---:B------:R-:W-:Y:S02]  /*02b0*/  IADD3 R23, PT, PT, R27.reuse, 0x3, RZ ;  /* 0x000000031b177810 */ /* 0x040fe40007ffe0ff */
[----:B------:R-:W-:-:S02]  /*02c0*/  IADD3 R7, PT, PT, R27, 0x5, RZ ;  /* 0x000000051b077810 */ /* 0x000fc40007ffe0ff */
[C---:B------:R-:W-:Y:S02]  /*02d0*/  ISETP.GE.AND P3, PT, R23.reuse, UR5, PT ;  /* 0x0000000517007c0c */ /* 0x040fe4000bf66270 */
[C---:B------:R-:W-:Y:S02]  /*02e0*/  ISETP.GE.AND P2, PT, R6.reuse, UR5, PT ;  /* 0x0000000506007c0c */ /* 0x040fe4000bf46270 */
[----:B------:R-:W-:Y:S01]  /*02f0*/  ISETP.LT.OR P3, PT, R23, RZ, P3 ;  /* 0x000000ff1700720c */ /* 0x000fe20001f61670 */
[----:B------:R-:W0:Y:S01]  /*0300*/  @!P5 LDC.64 R28, c[0x0][0x380] ;  /* 0x0000e000ff1cdb82 */ /* 0x000e220000000a00 */
[----:B------:R-:W-:Y:S01]  /*0310*/  ISETP.GE.AND P1, PT, R7, UR5, PT ;  /* 0x0000000507007c0c */ /* 0x000fe2000bf26270 */
[----:B------:R-:W-:Y:S01]  /*0320*/  VIADD R25, R27, 0x6 ;  /* 0x000000061b197836 */ /* 0x000fe20000000000 */
[----:B------:R-:W-:Y:S01]  /*0330*/  ISETP.LT.OR P2, PT, R6, RZ, P2 ;  /* 0x000000ff0600720c */ /* 0x000fe20001741670 */
[----:B------:R-:W3:Y:S04]  /*0340*/  @!P5 LDG.E R24, desc[UR8][R14.64+0x4] ;  /* 0x000004080e18d981 */ /* 0x000ee8000c1e1900 */
[----:B------:R-:W1:Y:S01]  /*0350*/  @!P4 LDC.64 R20, c[0x0][0x380] ;  /* 0x0000e000ff14cb82 */ /* 0x000e620000000a00 */
[----:B------:R-:W-:-:S02]  /*0360*/  ISETP.LT.OR P1, PT, R7, RZ, P1 ;  /* 0x000000ff0700720c */ /* 0x000fc40000f21670 */
[----:B------:R-:W-:-:S04]  /*0370*/  ISETP.GE.AND P0, PT, R25, UR5, PT ;  /* 0x0000000519007c0c */ /* 0x000fc8000bf06270 */
[----:B------:R-:W-:Y:S01]  /*0380*/  ISETP.LT.OR P0, PT, R25, RZ, P0 ;  /* 0x000000ff1900720c */ /* 0x000fe20000701670 */
[----:B------:R-:W4:Y:S01]  /*0390*/  @!P3 LDC.64 R18, c[0x0][0x380] ;  /* 0x0000e000ff12bb82 */ /* 0x000f220000000a00 */
[----:B------:R-:W-:Y:S01]  /*03a0*/  IADD3 R27, PT, PT, R27, 0x7, RZ ;  /* 0x000000071b1b7810 */ /* 0x000fe20007ffe0ff */
[----:B------:R-:W5:Y:S06]  /*03b0*/  @!P2 LDG.E R26, desc[UR8][R14.64+0x10] ;  /* 0x000010080e1aa981 */ /* 0x000f6c000c1e1900 */
[----:B------:R-:W4:Y:S01]  /*03c0*/  @!P2 LDC.64 R12, c[0x0][0x380] ;  /* 0x0000e000ff0cab82 */ /* 0x000f220000000a00 */
[----:B0-----:R-:W-:-:S06]  /*03d0*/  @!P5 IMAD.WIDE.U32 R28, R16, 0x4, R28 ;  /* 0x00000004101cd825 */ /* 0x001fcc00078e001c */
[----:B------:R-:W3:Y:S01]  /*03e0*/  @!P5 LDG.E R29, desc[UR8][R28.64] ;  /* 0x000000081c1dd981 */ /* 0x000ee2000c1e1900 */
[----:B-1----:R-:W-:Y:S02]  /*03f0*/  @!P4 IMAD.WIDE.U32 R20, R17, 0x4, R20 ;  /* 0x000000041114c825 */ /* 0x002fe400078e0014 */
[----:B------:R-:W0:Y:S04]  /*0400*/  @!P0 LDC.64 R16, c[0x0][0x380] ;  /* 0x0000e000ff108b82 */ /* 0x000e280000000a00 */
[----:B------:R-:W5:Y:S01]  /*0410*/  @!P4 LDG.E R21, desc[UR8][R20.64] ;  /* 0x000000081415c981 */ /* 0x000f62000c1e1900 */
[----:B----4-:R-:W-:-:S06]  /*0420*/  @!P3 IMAD.WIDE.U32 R18, R23, 0x4, R18 ;  /* 0x000000041712b825 */ /* 0x010fcc00078e0012 */
[----:B------:R-:W4:Y:S01]  /*0430*/  @!P3 LDG.E R19, desc[UR8][R18.64] ;  /* 0x000000081213b981 */ /* 0x000f22000c1e1900 */
[----:B------:R-:W-:-:S03]  /*0440*/  @!P2 IMAD.WIDE.U32 R12, R6, 0x4, R12 ;  /* 0x00000004060ca825 */ /* 0x000fc600078e000c */
[----:B------:R-:W5:Y:S04]  /*0450*/  @!P4 LDG.E R6, desc[UR8][R14.64+0x8] ;  /* 0x000008080e06c981 */ /* 0x000f68000c1e1900 */
[----:B------:R-:W4:Y:S01]  /*0460*/  @!P2 LDG.E R13, desc[UR8][R12.64] ;  /* 0x000000080c0da981 */ /* 0x000f22000c1e1900 */
[----:B0-----:R-:W-:-:S03]  /*0470*/  @!P0 IMAD.WIDE.U32 R16, R25, 0x4, R16 ;  /* 0x0000000419108825 */ /* 0x001fc600078e0010 */
[----:B------:R-:W4:Y:S04]  /*0480*/  @!P0 LDG.E R18, desc[UR8][R14.64+0x18] ;  /* 0x000018080e128981 */ /* 0x000f28000c1e1900 */
[----:B------:R-:W4:Y:S04]  /*0490*/  @!P1 LDG.E R25, desc[UR8][R14.64+0x14] ;  /* 0x000014080e199981 */ /* 0x000f28000c1e1900 */
[----:B------:R-:W4:Y:S01]  /*04a0*/  @!P0 LDG.E R17, desc[UR8][R16.64] ;  /* 0x0000000810118981 */ /* 0x000f22000c1e1900 */
[----:B--2---:R-:W-:Y:S02]  /*04b0*/  @!P6 FFMA R0, R11, R10, R0 ;  /* 0x0000000a0b00e223 */ /* 0x004fe40000000000 */
[----:B------:R-:W0:Y:S01]  /*04c0*/  @!P1 LDC.64 R10, c[0x0][0x380] ;  /* 0x0000e000ff0a9b82 */ /* 0x000e220000000a00 */
[----:B------:R-:W-:-:S04]  /*04d0*/  ISETP.GE.AND P6, PT, R27, UR5, PT ;  /* 0x000000051b007c0c */ /* 0x000fc8000bfc6270 */
[----:B------:R-:W-:-:S13]  /*04e0*/  ISETP.LT.OR P6, PT, R27, RZ, P6 ;  /* 0x000000ff1b00720c */ /* 0x000fda00037c1670 */
[----:B------:R-:W1:Y:S01]  /*04f0*/  @!P6 LDC.64 R22, c[0x0][0x380] ;  /* 0x0000e000ff16eb82 */ /* 0x000e620000000a00 */
[----:B------:R-:W2:Y:S01]  /*0500*/  @!P6 LDG.E R20, desc[UR8][R14.64+0x1c] ;  /* 0x00001c080e14e981 */ /* 0x000ea2000c1e1900 */
[----:B0-----:R-:W-:-:S03]  /*0510*/  @!P1 IMAD.WIDE.U32 R10, R7, 0x4, R10 ;  /* 0x00000004070a9825 */ /* 0x001fc600078e000a */
[----:B------:R-:W4:Y:S04]  /*0520*/  @!P3 LDG.E R7, desc[UR8][R14.64+0xc] ;  /* 0x00000c080e07b981 */ /* 0x000f28000c1e1900 */
[----:B------:R-:W2:Y:S01]  /*0530*/  @!P1 LDG.E R11, desc[UR8][R10.64] ;  /* 0x000000080a0b9981 */ /* 0x000ea2000c1e1900 */
[----:B-1----:R-:W-:-:S06]  /*0540*/  @!P6 IMAD.WIDE.U32 R22, R27, 0x4, R22 ;  /* 0x000000041b16e825 */ /* 0x002fcc00078e0016 */
[----:B------:R-:W2:Y:S01]  /*0550*/  @!P6 LDG.E R23, desc[UR8][R22.64] ;  /* 0x000000081617e981 */ /* 0x000ea2000c1e1900 */
[----:B---3--:R-:W-:Y:S01]  /*0560*/  @!P5 FFMA R0, R29, R24, R0 ;  /* 0x000000181d00d223 */ /* 0x008fe20000000000 */
[----:B------:R-:W-:-:S03]  /*0570*/  IADD3 R5, PT, PT, R5, 0x8, RZ ;  /* 0x0000000805057810 */ /* 0x000fc60007ffe0ff */
[----:B-----5:R-:W-:-:S04]  /*0580*/  @!P4 FFMA R0, R21, R6, R0 ;  /* 0x000000061500c223 */ /* 0x020fc80000000000 */
[----:B----4-:R-:W-:-:S04]  /*0590*/  @!P3 FFMA R0, R19, R7, R0 ;  /* 0x000000071300b223 */ /* 0x010fc80000000000 */
[----:B------:R-:W-:-:S04]  /*05a0*/  @!P2 FFMA R0, R13, R26, R0 ;  /* 0x0000001a0d00a223 */ /* 0x000fc80000000000 */
[----:B--2---:R-:W-:Y:S01]  /*05b0*/  @!P1 FFMA R0, R11, R25, R0 ;  /* 0x000000190b009223 */ /* 0x004fe20000000000 */
[----:B------:R-:W-:-:S03]  /*05c0*/  ISETP.NE.AND P1, PT, R5, R3, PT ;  /* 0x000000030500720c */ /* 0x000fc60003f25270 */
[----:B------:R-:W-:-:S04]  /*05d0*/  @!P0 FFMA R0, R17, R18, R0 ;  /* 0x0000001211008223 */ /* 0x000fc80000000000 */
[----:B------:R-:W-:-:S06]  /*05e0*/  @!P6 FFMA R0, R23, R20, R0 ;  /* 0x000000141700e223 */ /* 0x000fcc0000000000 */
[----:B------:R-:W-:Y:S05]  /*05f0*/  @P1 BRA `(.L_x_2) ;  /* 0xfffffff800f01947 */ /* 0x000fea000383ffff */
.L_x_1:
[----:B------:R-:W-:Y:S05]  /*0600*/  BRA.U !UP1, `(.L_x_0) ;  /* 0x0000000509387547 */ /* 0x000fea000b800000 */
[----:B------:R-:W0:Y:S01]  /*0610*/  LDCU UR4, c[0x0][0x398] ;  /* 0x00007300ff0477ac */ /* 0x000e220008000800 */
[----:B------:R-:W-:Y:S02]  /*0620*/  UISETP.GE.U32.AND UP0, UPT, UR7, 0x4, UPT ;  /* 0x000000040700788c */ /* 0x000fe4000bf06070 */
[----:B0-----:R-:W-:-:S04]  /*0630*/  ULOP3.LUT UR6, UR4, 0x3, URZ, 0xc0, !UPT ;  /* 0x0000000304067892 */ /* 0x001fc8000f8ec0ff */
[----:B------:R-:W-:-:S03]  /*0640*/  UISETP.NE.AND UP1, UPT, UR6, URZ, UPT ;  /* 0x000000ff0600728c */ /* 0x000fc6000bf25270 */
[----:B------:R-:W-:Y:S08]  /*0650*/  BRA.U !UP0, `(.L_x_3) ;  /* 0x00000001088c7547 */ /* 0x000ff0000b800000 */
[----:B------:R-:W-:Y:S01]  /*0660*/  IMAD.IADD R17, R4, 0x1, R3 ;  /* 0x0000000104117824 */ /* 0x000fe200078e0203 */
[----:B------:R-:W0:Y:S03]  /*0670*/  LDC.64 R8, c[0x0][0x388] ;  /* 0x0000e200ff087b82 */ /* 0x000e260000000a00 */
[C---:B------:R-:W-:Y:S01]  /*0680*/  VIADD R5, R17.reuse, 0x3 ;  /* 0x0000000311057836 */ /* 0x040fe20000000000 */
[C---:B------:R-:W-:Y:S02]  /*0690*/  ISETP.GE.AND P0, PT, R17.reuse, UR5, PT ;  /* 0x0000000511007c0c */ /* 0x040fe4000bf06270 */
[C---:B------:R-:W-:Y:S02]  /*06a0*/  IADD3 R19, PT, PT, R17.reuse, 0x1, RZ ;  /* 0x0000000111137810 */ /* 0x040fe40007ffe0ff */
[C---:B------:R-:W-:Y:S02]  /*06b0*/  IADD3 R21, PT, PT, R17.reuse, 0x2, RZ ;  /* 0x0000000211157810 */ /* 0x040fe40007ffe0ff */
[----:B------:R-:W-:-:S02]  /*06c0*/  ISETP.LT.OR P0, PT, R17, RZ, P0 ;  /* 0x000000ff1100720c */ /* 0x000fc40000701670 */
[----:B------:R-:W-:Y:S02]  /*06d0*/  ISETP.GE.AND P1, PT, R19, UR5, PT ;  /* 0x0000000513007c0c */ /* 0x000fe4000bf26270 */
[----:B------:R-:W-:Y:S02]  /*06e0*/  ISETP.GE.AND P2, PT, R21, UR5, PT ;  /* 0x0000000515007c0c */ /* 0x000fe4000bf46270 */
[----:B------:R-:W-:Y:S02]  /*06f0*/  ISETP.LT.OR P1, PT, R19, RZ, P1 ;  /* 0x000000ff1300720c */ /* 0x000fe40000f21670 */
[----:B------:R-:W-:Y:S02]  /*0700*/  ISETP.LT.OR P2, PT, R21, RZ, P2 ;  /* 0x000000ff1500720c */ /* 0x000fe40001741670 */
[----:B------:R-:W-:-:S03]  /*0710*/  ISETP.GE.AND P3, PT, R5, UR5, PT ;  /* 0x0000000505007c0c */ /* 0x000fc6000bf66270 */
[----:B------:R-:W1:Y:S01]  /*0720*/  @!P0 LDC.64 R14, c[0x0][0x380] ;  /* 0x0000e000ff0e8b82 */ /* 0x000e620000000a00 */
[----:B------:R-:W-:Y:S01]  /*0730*/  ISETP.LT.OR P3, PT, R5, RZ, P3 ;  /* 0x000000ff0500720c */ /* 0x000fe20001f61670 */
[----:B0-----:R-:W-:-:S05]  /*0740*/  IMAD.WIDE.U32 R8, R3, 0x4, R8 ;  /* 0x0000000403087825 */ /* 0x001fca00078e0008 */
[----:B------:R-:W2:Y:S01]  /*0750*/  @!P0 LDG.E R16, desc[UR8][R8.64] ;  /* 0x0000000808108981 */ /* 0x000ea2000c1e1900 */
[----:B------:R-:W0:Y:S06]  /*0760*/  @!P1 LDC.64 R12, c[0x0][0x380] ;  /* 0x0000e000ff0c9b82 */ /* 0x000e2c0000000a00 */
[----:B------:R-:W3:Y:S02]  /*0770*/  @!P3 LDG.E R18, desc[UR8][R8.64+0xc] ;  /* 0x00000c080812b981 */ /* 0x000ee4000c1e1900 */
[----:B------:R-:W4:Y:S08]  /*0780*/  @!P2 LDC.64 R10, c[0x0][0x380] ;  /* 0x0000e000ff0aab82 */ /* 0x000f300000000a00 */
[----:B------:R-:W5:Y:S01]  /*0790*/  @!P3 LDC.64 R6, c[0x0][0x380] ;  /* 0x0000e000ff06bb82 */ /* 0x000f620000000a00 */
[----:B-1----:R-:W-:-:S02]  /*07a0*/  @!P0 IMAD.WIDE.U32 R14, R17, 0x4, R14 ;  /* 0x00000004110e8825 */ /* 0x002fc400078e000e */
[----:B------:R-:W3:Y:S04]  /*07b0*/  @!P1 LDG.E R17, desc[UR8][R8.64+0x4] ;  /* 0x0000040808119981 */ /* 0x000ee8000c1e1900 */
[----:B------:R-:W2:Y:S01]  /*07c0*/  @!P0 LDG.E R15, desc[UR8][R14.64] ;  /* 0x000000080e0f8981 */ /* 0x000ea2000c1e1900 */
[----:B0-----:R-:W-:-:S06]  /*07d0*/  @!P1 IMAD.WIDE.U32 R12, R19, 0x4, R12 ;  /* 0x00000004130c9825 */ /* 0x001fcc00078e000c */
[----:B------:R-:W3:Y:S01]  /*07e0*/  @!P1 LDG.E R13, desc[UR8][R12.64] ;  /* 0x000000080c0d9981 */ /* 0x000ee2000c1e1900 */
[----:B----4-:R-:W-:-:S06]  /*07f0*/  @!P2 IMAD.WIDE.U32 R10, R21, 0x4, R10 ;  /* 0x00000004150aa825 */ /* 0x010fcc00078e000a */
[----:B------:R-:W4:Y:S01]  /*0800*/  @!P2 LDG.E R11, desc[UR8][R10.64] ;  /* 0x000000080a0ba981 */ /* 0x000f22000c1e1900 */
[----:B-----5:R-:W-:-:S03]  /*0810*/  @!P3 IMAD.WIDE.U32 R6, R5, 0x4, R6 ;  /* 0x000000040506b825 */ /* 0x020fc600078e0006 */
[----:B------:R-:W4:Y:S04]  /*0820*/  @!P2 LDG.E R5, desc[UR8][R8.64+0x8] ;  /* 0x000008080805a981 */ /* 0x000f28000c1e1900 */
[----:B------:R-:W5:Y:S01]  /*0830*/  @!P3 LDG.E R7, desc[UR8][R6.64] ;  /* 0x000000080607b981 */ /* 0x000f62000c1e1900 */
[----:B------:R-:W-:Y:S01]  /*0840*/  IADD3 R3, PT, PT, R3, 0x4, RZ ;  /* 0x0000000403037810 */ /* 0x000fe20007ffe0ff */
[----:B--2---:R-:W-:-:S04]  /*0850*/  @!P0 FFMA R0, R15, R16, R0 ;  /* 0x000000100f008223 */ /* 0x004fc80000000000 */
[----:B---3--:R-:W-:-:S04]  /*0860*/  @!P1 FFMA R0, R13, R17, R0 ;  /* 0x000000110d009223 */ /* 0x008fc80000000000 */
[----:B----4-:R-:W-:-:S04]  /*0870*/  @!P2 FFMA R0, R11, R5, R0 ;  /* 0x000000050b00a223 */ /* 0x010fc80000000000 */
[----:B-----5:R-:W-:-:S07]  /*0880*/  @!P3 FFMA R0, R7, R18, R0 ;  /* 0x000000120700b223 */ /* 0x020fce0000000000 */
.L_x_3:
[----:B------:R-:W-:Y:S05]  /*0890*/  BRA.U !UP1, `(.L_x_0) ;  /* 0x0000000109947547 */ /* 0x000fea000b800000 */
[----:B------:R-:W-:Y:S02]  /*08a0*/  UISETP.NE.AND UP0, UPT, UR6, 0x1, UPT ;  /* 0x000000010600788c */ /* 0x000fe4000bf05270 */
[----:B------:R-:W-:-:S04]  /*08b0*/  ULOP3.LUT UR4, UR4, 0x1, URZ, 0xc0, !UPT ;  /* 0x0000000104047892 */ /* 0x000fc8000f8ec0ff */
[----:B------:R-:W-:-:S03]  /*08c0*/  UISETP.NE.U32.AND UP1, UPT, UR4, 0x1, UPT ;  /* 0x000000010400788c */ /* 0x000fc6000bf25070 */
[----:B------:R-:W-:Y:S08]  /*08d0*/  BRA.U !UP0, `(.L_x_4) ;  /* 0x00000001084c7547 */ /* 0x000ff0000b800000 */
[----:B------:R-:W-:Y:S01]  /*08e0*/  IADD3 R5, PT, PT, R4, R3, RZ ;  /* 0x0000000304057210 */ /* 0x000fe20007ffe0ff */
[----:B------:R-:W0:Y:S03]  /*08f0*/  LDC.64 R6, c[0x0][0x388] ;  /* 0x0000e200ff067b82 */ /* 0x000e260000000a00 */
[C---:B------:R-:W-:Y:S01]  /*0900*/  ISETP.GE.AND P0, PT, R5.reuse, UR5, PT ;  /* 0x0000000505007c0c */ /* 0x040fe2000bf06270 */
[----:B------:R-:W-:-:S03]  /*0910*/  VIADD R15, R5, 0x1 ;  /* 0x00000001050f7836 */ /* 0x000fc60000000000 */
[----:B------:R-:W-:Y:S02]  /*0920*/  ISETP.LT.OR P0, PT, R5, RZ, P0 ;  /* 0x000000ff0500720c */ /* 0x000fe40000701670 */
[----:B------:R-:W-:-:S04]  /*0930*/  ISETP.GE.AND P1, PT, R15, UR5, PT ;  /* 0x000000050f007c0c */ /* 0x000fc8000bf26270 */
[----:B------:R-:W-:-:S07]  /*0940*/  ISETP.LT.OR P1, PT, R15, RZ, P1 ;  /* 0x000000ff0f00720c */ /* 0x000fce0000f21670 */
[----:B------:R-:W1:Y:S01]  /*0950*/  @!P0 LDC.64 R8, c[0x0][0x380] ;  /* 0x0000e000ff088b82 */ /* 0x000e620000000a00 */
[----:B0-----:R-:W-:-:S07]  /*0960*/  IMAD.WIDE.U32 R10, R3, 0x4, R6 ;  /* 0x00000004030a7825 */ /* 0x001fce00078e0006 */
[----:B------:R-:W0:Y:S01]  /*0970*/  @!P1 LDC.64 R12, c[0x0][0x380] ;  /* 0x0000e000ff0c9b82 */ /* 0x000e220000000a00 */
[----:B-1----:R-:W-:Y:S02]  /*0980*/  @!P0 IMAD.WIDE.U32 R6, R5, 0x4, R8 ;  /* 0x0000000405068825 */ /* 0x002fe400078e0008 */
[----:B------:R-:W2:Y:S04]  /*0990*/  @!P0 LDG.E R5, desc[UR8][R10.64] ;  /* 0x000000080a058981 */ /* 0x000ea8000c1e1900 */
[----:B------:R-:W2:Y:S01]  /*09a0*/  @!P0 LDG.E R7, desc[UR8][R6.64] ;  /* 0x0000000806078981 */ /* 0x000ea2000c1e1900 */
[----:B0-----:R-:W-:-:S03]  /*09b0*/  @!P1 IMAD.WIDE.U32 R8, R15, 0x4, R12 ;  /* 0x000000040f089825 */ /* 0x001fc600078e000c */
[----:B------:R-:W3:Y:S04]  /*09c0*/  @!P1 LDG.E R12, desc[UR8][R10.64+0x4] ;  /* 0x000004080a0c9981 */ /* 0x000ee8000c1e1900 */
[----:B------:R-:W3:Y:S01]  /*09d0*/  @!P1 LDG.E R9, desc[UR8][R8.64] ;  /* 0x0000000808099981 */ /* 0x000ee2000c1e1900 */
[----:B------:R-:W-:Y:S01]  /*09e0*/  IADD3 R3, PT, PT, R3, 0x2, RZ ;  /* 0x0000000203037810 */ /* 0x000fe20007ffe0ff */
[----:B--2---:R-:W-:-:S04]  /*09f0*/  @!P0 FFMA R0, R7, R5, R0 ;  /* 0x0000000507008223 */ /* 0x004fc80000000000 */
[----:B---3--:R-:W-:-:S07]  /*0a00*/  @!P1 FFMA R0, R9, R12, R0 ;  /* 0x0000000c09009223 */ /* 0x008fce0000000000 */
.L_x_4:
[----:B------:R-:W-:Y:S05]  /*0a10*/  BRA.U UP1, `(.L_x_0) ;  /* 0x0000000101347547 */ /* 0x000fea000b800000 */
[----:B------:R-:W-:Y:S01]  /*0a20*/  IADD3 R9, PT, PT, R4, R3, RZ ;  /* 0x0000000304097210 */ /* 0x000fe20007ffe0ff */
[----:B------:R-:W-:Y:S03]  /*0a30*/  BSSY.RECONVERGENT B0, `(.L_x_0) ;  /* 0x000000b000007945 */ /* 0x000fe60003800200 */
[----:B------:R-:W-:-:S04]  /*0a40*/  ISETP.GE.AND P0, PT, R9, UR5, PT ;  /* 0x0000000509007c0c */ /* 0x000fc8000bf06270 */
[----:B------:R-:W-:-:S13]  /*0a50*/  ISETP.LT.OR P0, PT, R9, RZ, P0 ;  /* 0x000000ff0900720c */ /* 0x000fda0000701670 */
[----:B------:R-:W-:Y:S05]  /*0a60*/  @P0 BRA `(.L_x_5) ;  /* 0x00000000001c0947 */ /* 0x000fea0003800000 */
[----:B------:R-:W0:Y:S08]  /*0a70*/  LDC.64 R4, c[0x0][0x380] ;  /* 0x0000e000ff047b82 */ /* 0x000e300000000a00 */
[----:B------:R-:W1:Y:S01]  /*0a80*/  LDC.64 R6, c[0x0][0x388] ;  /* 0x0000e200ff067b82 */ /* 0x000e620000000a00 */
[----:B0-----:R-:W-:-:S06]  /*0a90*/  IMAD.WIDE.U32 R4, R9, 0x4, R4 ;  /* 0x0000000409047825 */ /* 0x001fcc00078e0004 */
[----:B------:R-:W2:Y:S01]  /*0aa0*/  LDG.E R5, desc[UR8][R4.64] ;  /* 0x0000000804057981 */ /* 0x000ea2000c1e1900 */
[----:B-1----:R-:W-:-:S06]  /*0ab0*/  IMAD.WIDE.U32 R6, R3, 0x4, R6 ;  /* 0x0000000403067825 */ /* 0x002fcc00078e0006 */
[----:B------:R-:W2:Y:S02]  /*0ac0*/  LDG.E R6, desc[UR8][R6.64] ;  /* 0x0000000806067981 */ /* 0x000ea4000c1e1900 */
[----:B--2---:R-:W-:-:S07]  /*0ad0*/  FFMA R0, R5, R6, R0 ;  /* 0x0000000605007223 */ /* 0x004fce0000000000 */
.L_x_5:
[----:B------:R-:W-:Y:S05]  /*0ae0*/  BSYNC.RECONVERGENT B0 ;  /* 0x0000000000007941 */ /* 0x000fea0003800200 */
.L_x_0:
[----:B------:R-:W0:Y:S02]  /*0af0*/  LDC.64 R4, c[0x0][0x390] ;  /* 0x0000e400ff047b82 */ /* 0x000e240000000a00 */
[----:B0-----:R-:W-:-:S05]  /*0b00*/  IMAD.WIDE R2, R2, 0x4, R4 ;  /* 0x0000000402027825 */ /* 0x001fca00078e0204 */
[----:B------:R-:W-:Y:S01]  /*0b10*/  STG.E desc[UR8][R2.64], R0 ;  /* 0x0000000002007986 */ /* 0x000fe2000c101908 */
[----:B------:R-:W-:Y:S05]  /*0b20*/  EXIT ;  /* 0x000000000000794d */ /* 0x000fea0003800000 */
.L_x_6:
[----:B------:R-:W-:-:S00]  /*0b30*/  BRA `(.L_x_6) ;  /* 0xfffffffc00fc7947 */ /* 0x000fc0000383ffff */
[----:B------:R-:W-:-:S00]  /*0b40*/  NOP ;  /* 0x0000000000007918 */ /* 0x000fc00000000000 */
        /* <DEDUP_REMOVED lines=11> */
.L_x_7:


//--------------------- .nv.shared.reserved.0     --------------------------
	.section	.nv.shared.reserved.0,"aw",@nobits
	.weak		__nv_reservedSMEM_offset_0_alias
	.size		__nv_reservedSMEM_offset_0_alias, 0, 64
	.other		__nv_reservedSMEM_offset_0_alias,@"STO_CUDA_RESERVED_SHARED STV_DEFAULT"
__nv_reservedSMEM_offset_0_alias:
	.zero		0
	.zero		64


//--------------------- .nv.constant0._Z6kernelPfS_S_ii --------------------------
	.section	.nv.constant0._Z6kernelPfS_S_ii,"a",@progbits
	.sectionflags	@""
	.align	4
.nv.constant0._Z6kernelPfS_S_ii:
	.zero		928


//--------------------- SYMBOLS --------------------------

	.type		.nv.reservedSmem.offset0,@object
	.size		.nv.reservedSmem.offset0,0x4
